//
// Generated by NVIDIA NVVM Compiler
//
// Compiler Build ID: CL-36424714
// Cuda compilation tools, release 13.0, V13.0.88
// Based on NVVM 20.0.0
//

.version 9.0
.target sm_100
.address_size 64

	// .globl	_Z14GPUmatmul_initiPdS_S_

.visible .entry _Z14GPUmatmul_initiPdS_S_(
	.param .u32 _Z14GPUmatmul_initiPdS_S__param_0,
	.param .u64 .ptr .align 1 _Z14GPUmatmul_initiPdS_S__param_1,
	.param .u64 .ptr .align 1 _Z14GPUmatmul_initiPdS_S__param_2,
	.param .u64 .ptr .align 1 _Z14GPUmatmul_initiPdS_S__param_3
)
{
	.reg .pred 	%p<13>;
	.reg .b32 	%r<97>;
	.reg .b64 	%rd<48>;
	.reg .b64 	%fd<55>;

	ld.param.u32 	%r51, [_Z14GPUmatmul_initiPdS_S__param_0];
	ld.param.u64 	%rd5, [_Z14GPUmatmul_initiPdS_S__param_1];
	ld.param.u64 	%rd6, [_Z14GPUmatmul_initiPdS_S__param_2];
	cvta.to.global.u64 	%rd1, %rd6;
	cvta.to.global.u64 	%rd2, %rd5;
	mov.u32 	%r52, %tid.y;
	mov.u32 	%r53, %ntid.x;
	mov.u32 	%r54, %tid.x;
	mad.lo.s32 	%r55, %r52, %r53, %r54;
	mov.u32 	%r56, %ntid.y;
	mul.lo.s32 	%r1, %r53, %r56;
	mov.u32 	%r57, %tid.z;
	mad.lo.s32 	%r2, %r1, %r57, %r55;
	mov.u32 	%r58, %ctaid.y;
	mov.u32 	%r59, %nctaid.x;
	mov.u32 	%r60, %ctaid.x;
	mad.lo.s32 	%r61, %r58, %r59, %r60;
	mov.u32 	%r62, %nctaid.y;
	mul.lo.s32 	%r3, %r59, %r62;
	mov.u32 	%r63, %ctaid.z;
	mad.lo.s32 	%r82, %r3, %r63, %r61;
	setp.ge.s32 	%p1, %r82, %r51;
	@%p1 bra 	$L__BB0_5;
	setp.lt.s32 	%p2, %r51, 1;
	@%p2 bra 	$L__BB0_5;
	and.b32  	%r5, %r51, 7;
	and.b32  	%r6, %r51, 2147483640;
	and.b32  	%r7, %r51, 1;
	neg.s32 	%r8, %r6;
	shl.b32 	%r9, %r51, 3;
	shl.b32 	%r10, %r51, 2;
	mul.lo.s32 	%r11, %r51, 5;
	mov.u32 	%r64, %nctaid.z;
	mul.lo.s32 	%r12, %r3, %r64;
	mov.u32 	%r65, %ntid.z;
	mul.lo.s32 	%r13, %r1, %r65;
$L__BB0_3:
	setp.lt.s32 	%p3, %r2, %r51;
	@%p3 bra 	$L__BB0_6;
$L__BB0_4:
	add.s32 	%r82, %r82, %r12;
	setp.lt.s32 	%p12, %r82, %r51;
	@%p12 bra 	$L__BB0_3;
$L__BB0_5:
	ret;
$L__BB0_6:
	mul.lo.s32 	%r16, %r82, %r51;
	mov.u32 	%r83, %r2;
$L__BB0_7:
	ld.param.u64 	%rd47, [_Z14GPUmatmul_initiPdS_S__param_3];
	add.s32 	%r67, %r51, -1;
	setp.lt.u32 	%p4, %r67, 7;
	add.s32 	%r68, %r83, %r16;
	cvta.to.global.u64 	%rd7, %rd47;
	mul.wide.s32 	%rd8, %r68, 8;
	add.s64 	%rd3, %rd7, %rd8;
	ld.global.f64 	%fd52, [%rd3];
	mov.b32 	%r95, 0;
	@%p4 bra 	$L__BB0_10;
	add.s32 	%r92, %r51, %r83;
	shl.b32 	%r69, %r51, 1;
	add.s32 	%r91, %r69, %r83;
	mad.lo.s32 	%r90, %r51, 3, %r83;
	add.s32 	%r89, %r10, %r83;
	add.s32 	%r88, %r11, %r83;
	mad.lo.s32 	%r87, %r51, 6, %r83;
	mad.lo.s32 	%r86, %r51, 7, %r83;
	mov.u32 	%r84, %r16;
	mov.u32 	%r85, %r83;
	mov.u32 	%r93, %r8;
$L__BB0_9:
	.pragma "nounroll";
	mul.wide.s32 	%rd9, %r84, 8;
	add.s64 	%rd10, %rd2, %rd9;
	ld.global.f64 	%fd9, [%rd10];
	mul.wide.u32 	%rd11, %r85, 8;
	add.s64 	%rd12, %rd1, %rd11;
	ld.global.f64 	%fd10, [%rd12];
	fma.rn.f64 	%fd11, %fd9, %fd10, %fd52;
	st.global.f64 	[%rd3], %fd11;
	ld.global.f64 	%fd12, [%rd10+8];
	mul.wide.u32 	%rd13, %r92, 8;
	add.s64 	%rd14, %rd1, %rd13;
	ld.global.f64 	%fd13, [%rd14];
	fma.rn.f64 	%fd14, %fd12, %fd13, %fd11;
	st.global.f64 	[%rd3], %fd14;
	ld.global.f64 	%fd15, [%rd10+16];
	mul.wide.u32 	%rd15, %r91, 8;
	add.s64 	%rd16, %rd1, %rd15;
	ld.global.f64 	%fd16, [%rd16];
	fma.rn.f64 	%fd17, %fd15, %fd16, %fd14;
	st.global.f64 	[%rd3], %fd17;
	ld.global.f64 	%fd18, [%rd10+24];
	mul.wide.u32 	%rd17, %r90, 8;
	add.s64 	%rd18, %rd1, %rd17;
	ld.global.f64 	%fd19, [%rd18];
	fma.rn.f64 	%fd20, %fd18, %fd19, %fd17;
	st.global.f64 	[%rd3], %fd20;
	ld.global.f64 	%fd21, [%rd10+32];
	mul.wide.u32 	%rd19, %r89, 8;
	add.s64 	%rd20, %rd1, %rd19;
	ld.global.f64 	%fd22, [%rd20];
	fma.rn.f64 	%fd23, %fd21, %fd22, %fd20;
	st.global.f64 	[%rd3], %fd23;
	ld.global.f64 	%fd24, [%rd10+40];
	mul.wide.u32 	%rd21, %r88, 8;
	add.s64 	%rd22, %rd1, %rd21;
	ld.global.f64 	%fd25, [%rd22];
	fma.rn.f64 	%fd26, %fd24, %fd25, %fd23;
	st.global.f64 	[%rd3], %fd26;
	ld.global.f64 	%fd27, [%rd10+48];
	mul.wide.u32 	%rd23, %r87, 8;
	add.s64 	%rd24, %rd1, %rd23;
	ld.global.f64 	%fd28, [%rd24];
	fma.rn.f64 	%fd29, %fd27, %fd28, %fd26;
	st.global.f64 	[%rd3], %fd29;
	ld.global.f64 	%fd30, [%rd10+56];
	mul.wide.u32 	%rd25, %r86, 8;
	add.s64 	%rd26, %rd1, %rd25;
	ld.global.f64 	%fd31, [%rd26];
	fma.rn.f64 	%fd52, %fd30, %fd31, %fd29;
	st.global.f64 	[%rd3], %fd52;
	add.s32 	%r93, %r93, 8;
	add.s32 	%r92, %r92, %r9;
	add.s32 	%r91, %r91, %r9;
	add.s32 	%r90, %r90, %r9;
	add.s32 	%r89, %r89, %r9;
	add.s32 	%r88, %r88, %r9;
	add.s32 	%r87, %r87, %r9;
	add.s32 	%r86, %r86, %r9;
	add.s32 	%r85, %r85, %r9;
	add.s32 	%r84, %r84, 8;
	setp.ne.s32 	%p5, %r93, 0;
	mov.u32 	%r95, %r6;
	@%p5 bra 	$L__BB0_9;
$L__BB0_10:
	setp.eq.s32 	%p6, %r5, 0;
	@%p6 bra 	$L__BB0_18;
	add.s32 	%r70, %r5, -1;
	setp.lt.u32 	%p7, %r70, 3;
	@%p7 bra 	$L__BB0_13;
	add.s32 	%r71, %r95, %r16;
	mul.wide.s32 	%rd27, %r71, 8;
	add.s64 	%rd28, %rd2, %rd27;
	ld.global.f64 	%fd32, [%rd28];
	mad.lo.s32 	%r72, %r95, %r51, %r83;
	mul.wide.u32 	%rd29, %r72, 8;
	add.s64 	%rd30, %rd1, %rd29;
	ld.global.f64 	%fd33, [%rd30];
	fma.rn.f64 	%fd34, %fd32, %fd33, %fd52;
	st.global.f64 	[%rd3], %fd34;
	ld.global.f64 	%fd35, [%rd28+8];
	add.s32 	%r73, %r72, %r51;
	mul.wide.u32 	%rd31, %r73, 8;
	add.s64 	%rd32, %rd1, %rd31;
	ld.global.f64 	%fd36, [%rd32];
	fma.rn.f64 	%fd37, %fd35, %fd36, %fd34;
	st.global.f64 	[%rd3], %fd37;
	ld.global.f64 	%fd38, [%rd28+16];
	add.s32 	%r74, %r73, %r51;
	mul.wide.u32 	%rd33, %r74, 8;
	add.s64 	%rd34, %rd1, %rd33;
	ld.global.f64 	%fd39, [%rd34];
	fma.rn.f64 	%fd40, %fd38, %fd39, %fd37;
	st.global.f64 	[%rd3], %fd40;
	ld.global.f64 	%fd41, [%rd28+24];
	add.s32 	%r75, %r74, %r51;
	mul.wide.u32 	%rd35, %r75, 8;
	add.s64 	%rd36, %rd1, %rd35;
	ld.global.f64 	%fd42, [%rd36];
	fma.rn.f64 	%fd52, %fd41, %fd42, %fd40;
	st.global.f64 	[%rd3], %fd52;
	add.s32 	%r95, %r95, 4;
$L__BB0_13:
	and.b32  	%r76, %r51, 3;
	setp.eq.s32 	%p8, %r76, 0;
	@%p8 bra 	$L__BB0_18;
	setp.eq.s32 	%p9, %r76, 1;
	@%p9 bra 	$L__BB0_16;
	add.s32 	%r77, %r95, %r16;
	mul.wide.s32 	%rd37, %r77, 8;
	add.s64 	%rd38, %rd2, %rd37;
	ld.global.f64 	%fd43, [%rd38];
	mad.lo.s32 	%r78, %r95, %r51, %r83;
	mul.wide.u32 	%rd39, %r78, 8;
	add.s64 	%rd40, %rd1, %rd39;
	ld.global.f64 	%fd44, [%rd40];
	fma.rn.f64 	%fd45, %fd43, %fd44, %fd52;
	st.global.f64 	[%rd3], %fd45;
	ld.global.f64 	%fd46, [%rd38+8];
	add.s32 	%r79, %r78, %r51;
	mul.wide.u32 	%rd41, %r79, 8;
	add.s64 	%rd42, %rd1, %rd41;
	ld.global.f64 	%fd47, [%rd42];
	fma.rn.f64 	%fd52, %fd46, %fd47, %fd45;
	st.global.f64 	[%rd3], %fd52;
	add.s32 	%r95, %r95, 2;
$L__BB0_16:
	setp.eq.s32 	%p10, %r7, 0;
	@%p10 bra 	$L__BB0_18;
	add.s32 	%r80, %r95, %r16;
	mul.wide.s32 	%rd43, %r80, 8;
	add.s64 	%rd44, %rd2, %rd43;
	ld.global.f64 	%fd48, [%rd44];
	mad.lo.s32 	%r81, %r95, %r51, %r83;
	mul.wide.u32 	%rd45, %r81, 8;
	add.s64 	%rd46, %rd1, %rd45;
	ld.global.f64 	%fd49, [%rd46];
	fma.rn.f64 	%fd50, %fd48, %fd49, %fd52;
	st.global.f64 	[%rd3], %fd50;
$L__BB0_18:
	add.s32 	%r83, %r83, %r13;
	setp.lt.s32 	%p11, %r83, %r51;
	@%p11 bra 	$L__BB0_7;
	bra.uni 	$L__BB0_4;

}
	// .globl	_Z9GPUmatmuliPdS_S_
.visible .entry _Z9GPUmatmuliPdS_S_(
	.param .u32 _Z9GPUmatmuliPdS_S__param_0,
	.param .u64 .ptr .align 1 _Z9GPUmatmuliPdS_S__param_1,
	.param .u64 .ptr .align 1 _Z9GPUmatmuliPdS_S__param_2,
	.param .u64 .ptr .align 1 _Z9GPUmatmuliPdS_S__param_3
)
{
	.reg .pred 	%p<2>;
	.reg .b32 	%r<11>;
	.reg .b64 	%rd<13>;
	.reg .b64 	%fd<2>;

	ld.param.u32 	%r1, [_Z9GPUmatmuliPdS_S__param_0];
	ld.param.u64 	%rd1, [_Z9GPUmatmuliPdS_S__param_1];
	ld.param.u64 	%rd2, [_Z9GPUmatmuliPdS_S__param_2];
	ld.param.u64 	%rd3, [_Z9GPUmatmuliPdS_S__param_3];
	cvta.to.global.u64 	%rd4, %rd3;
	cvta.to.global.u64 	%rd5, %rd2;
	cvta.to.global.u64 	%rd6, %rd1;
	mov.u32 	%r2, %ctaid.y;
	mov.u32 	%r3, %ntid.y;
	mov.u32 	%r4, %tid.y;
	mad.lo.s32 	%r5, %r2, %r3, %r4;
	mov.u32 	%r6, %ctaid.x;
	mov.u32 	%r7, %ntid.x;
	mov.u32 	%r8, %tid.x;
	mad.lo.s32 	%r9, %r6, %r7, %r8;
	mad.lo.s32 	%r10, %r5, %r1, %r9;
	mul.wide.s32 	%rd7, %r10, 8;
	add.s64 	%rd8, %rd6, %rd7;
	mov.b64 	%rd9, 4617315517961601024;
	st.global.u64 	[%rd8], %rd9;
	setp.eq.s32 	%p1, %r5, %r9;
	selp.f64 	%fd1, 0d3FF0000000000000, 0d0000000000000000, %p1;
	add.s64 	%rd10, %rd5, %rd7;
	st.global.f64 	[%rd10], %fd1;
	add.s64 	%rd11, %rd4, %rd7;
	mov.b64 	%rd12, 0;
	st.global.u64 	[%rd11], %rd12;
	ret;

}


// ===== COMPILED SASS (sm_100) =====

	.target	sm_100

	.elftype	@"ET_EXEC"


//--------------------- .note.nv.tkinfo           --------------------------
	.section	.note.nv.tkinfo,"",@"SHT_NOTE"
	.sectionflags	@"SHF_NOTE_NV_TKINFO"
	.tkinfo
        /*0018*/ 	.word	0x00000002
        /*0030*/ 	.string	""
        /*0030*/ 	.string	"ptxas"
        /*0030*/ 	.string	"Cuda compilation tools, release 13.0, V13.0.88"
        /*0030*/ 	.string	"Build cuda_13.0.r13.0/compiler.36424714_0"
        /*0030*/ 	.string	"-arch sm_100 -m 64 "



//--------------------- .note.nv.cuinfo           --------------------------
	.section	.note.nv.cuinfo,"",@"SHT_NOTE"
	.sectionflags	@"SHF_NOTE_NV_CUINFO"
        /*0018*/ 	.short	0x0002
        /*001a*/ 	.short	0x0064
        /*001c*/ 	.short	0x0082
	.zero		2


//--------------------- .nv.info                  --------------------------
	.section	.nv.info,"",@"SHT_CUDA_INFO"
	.align	4


	//----- nvinfo : EIATTR_REGCOUNT
	.align		4
        /*0000*/ 	.byte	0x04, 0x2f
        /*0002*/ 	.short	(.L_1 - .L_0)
	.align		4
.L_0:
        /*0004*/ 	.word	index@(_Z14GPUmatmul_initiPdS_S_)
        /*0008*/ 	.word	0x00000020


	//----- nvinfo : EIATTR_FRAME_SIZE
	.align		4
.L_1:
        /*000c*/ 	.byte	0x04, 0x11
        /*000e*/ 	.short	(.L_3 - .L_2)
	.align		4
.L_2:
        /*0010*/ 	.word	index@(_Z14GPUmatmul_initiPdS_S_)
        /*0014*/ 	.word	0x00000000


	//----- nvinfo : EIATTR_REGCOUNT
	.align		4
.L_3:
        /*0018*/ 	.byte	0x04, 0x2f
        /*001a*/ 	.short	(.L_5 - .L_4)
	.align		4
.L_4:
        /*001c*/ 	.word	index@(_Z9GPUmatmuliPdS_S_)
        /*0020*/ 	.word	0x00000010


	//----- nvinfo : EIATTR_FRAME_SIZE
	.align		4
.L_5:
        /*0024*/ 	.byte	0x04, 0x11
        /*0026*/ 	.short	(.L_7 - .L_6)
	.align		4
.L_6:
        /*0028*/ 	.word	index@(_Z9GPUmatmuliPdS_S_)
        /*002c*/ 	.word	0x00000000


	//----- nvinfo : EIATTR_MIN_STACK_SIZE
	.align		4
.L_7:
        /*0030*/ 	.byte	0x04, 0x12
        /*0032*/ 	.short	(.L_9 - .L_8)
	.align		4
.L_8:
        /*0034*/ 	.word	index@(_Z9GPUmatmuliPdS_S_)
        /*0038*/ 	.word	0x00000000


	//----- nvinfo : EIATTR_MIN_STACK_SIZE
	.align		4
.L_9:
        /*003c*/ 	.byte	0x04, 0x12
        /*003e*/ 	.short	(.L_11 - .L_10)
	.align		4
.L_10:
        /*0040*/ 	.word	index@(_Z14GPUmatmul_initiPdS_S_)
        /*0044*/ 	.word	0x00000000
.L_11:


//--------------------- .nv.compat                --------------------------
	.section	.nv.compat,"",@"SHT_CUDA_COMPAT_INFO"
	.align	4
        /*0000*/ 	.byte	0x02, 0x09, 0x00, 0x00, 0x02, 0x02, 0x01, 0x00, 0x02, 0x05, 0x05, 0x00, 0x03, 0x07, 0x01, 0x01
        /*0010*/ 	.byte	0x02, 0x03, 0x00, 0x00, 0x02, 0x06, 0x01, 0x00, 0x04, 0x0b, 0x08, 0x00, 0x01, 0x00, 0x00, 0x00
        /*0020*/ 	.byte	0x00, 0x00, 0x00, 0x00


//--------------------- .nv.info._Z9GPUmatmuliPdS_S_ --------------------------
	.section	.nv.info._Z9GPUmatmuliPdS_S_,"",@"SHT_CUDA_INFO"
	.sectionflags	@""
	.align	4


	//----- nvinfo : EIATTR_CUDA_API_VERSION
	.align		4
        /*0000*/ 	.byte	0x04, 0x37
        /*0002*/ 	.short	(.L_13 - .L_12)
.L_12:
        /*0004*/ 	.word	0x00000082


	//----- nvinfo : EIATTR_KPARAM_INFO
	.align		4
.L_13:
        /*0008*/ 	.byte	0x04, 0x17
        /*000a*/ 	.short	(.L_15 - .L_14)
.L_14:
        /*000c*/ 	.word	0x00000000
        /*0010*/ 	.short	0x0003
        /*0012*/ 	.short	0x0018
        /*0014*/ 	.byte	0x00, 0xf5, 0x21, 0x00


	//----- nvinfo : EIATTR_KPARAM_INFO
	.align		4
.L_15:
        /*0018*/ 	.byte	0x04, 0x17
        /*001a*/ 	.short	(.L_17 - .L_16)
.L_16:
        /*001c*/ 	.word	0x00000000
        /*0020*/ 	.short	0x0002
        /*0022*/ 	.short	0x0010
        /*0024*/ 	.byte	0x00, 0xf5, 0x21, 0x00


	//----- nvinfo : EIATTR_KPARAM_INFO
	.align		4
.L_17:
        /*0028*/ 	.byte	0x04, 0x17
        /*002a*/ 	.short	(.L_19 - .L_18)
.L_18:
        /*002c*/ 	.word	0x00000000
        /*0030*/ 	.short	0x0001
        /*0032*/ 	.short	0x0008
        /*0034*/ 	.byte	0x00, 0xf5, 0x21, 0x00


	//----- nvinfo : EIATTR_KPARAM_INFO
	.align		4
.L_19:
        /*0038*/ 	.byte	0x04, 0x17
        /*003a*/ 	.short	(.L_21 - .L_20)
.L_20:
        /*003c*/ 	.word	0x00000000
        /*0040*/ 	.short	0x0000
        /*0042*/ 	.short	0x0000
        /*0044*/ 	.byte	0x00, 0xf0, 0x11, 0x00


	//----- nvinfo : EIATTR_SPARSE_MMA_MASK
	.align		4
.L_21:
        /*0048*/ 	.byte	0x03, 0x50
        /*004a*/ 	.short	0x0000


	//----- nvinfo : EIATTR_MAXREG_COUNT
	.align		4
        /*004c*/ 	.byte	0x03, 0x1b
        /*004e*/ 	.short	0x00ff


	//----- nvinfo : EIATTR_MERCURY_ISA_VERSION
	.align		4
        /*0050*/ 	.byte	0x03, 0x5f
        /*0052*/ 	.short	0x0101


	//----- nvinfo : EIATTR_VRC_CTA_INIT_COUNT
	.align		4
        /*0054*/ 	.byte	0x02, 0x4a
	.zero		1
	.zero		1


	//----- nvinfo : EIATTR_EXIT_INSTR_OFFSETS
	.align		4
        /*0058*/ 	.byte	0x04, 0x1c
        /*005a*/ 	.short	(.L_23 - .L_22)


	//   ....[0]....
.L_22:
        /*005c*/ 	.word	0x000001a0


	//----- nvinfo : EIATTR_CBANK_PARAM_SIZE
	.align		4
.L_23:
        /*0060*/ 	.byte	0x03, 0x19
        /*0062*/ 	.short	0x0020


	//----- nvinfo : EIATTR_PARAM_CBANK
	.align		4
        /*0064*/ 	.byte	0x04, 0x0a
        /*0066*/ 	.short	(.L_25 - .L_24)
	.align		4
.L_24:
        /*0068*/ 	.word	index@(.nv.constant0._Z9GPUmatmuliPdS_S_)
        /*006c*/ 	.short	0x0380
        /*006e*/ 	.short	0x0020


	//----- nvinfo : EIATTR_SW_WAR
	.align		4
.L_25:
        /*0070*/ 	.byte	0x04, 0x36
        /*0072*/ 	.short	(.L_27 - .L_26)
.L_26:
        /*0074*/ 	.word	0x00000008
.L_27:


//--------------------- .nv.info._Z14GPUmatmul_initiPdS_S_ --------------------------
	.section	.nv.info._Z14GPUmatmul_initiPdS_S_,"",@"SHT_CUDA_INFO"
	.sectionflags	@""
	.align	4


	//----- nvinfo : EIATTR_CUDA_API_VERSION
	.align		4
        /*0000*/ 	.byte	0x04, 0x37
        /*0002*/ 	.short	(.L_29 - .L_28)
.L_28:
        /*0004*/ 	.word	0x00000082


	//----- nvinfo : EIATTR_KPARAM_INFO
	.align		4
.L_29:
        /*0008*/ 	.byte	0x04, 0x17
        /*000a*/ 	.short	(.L_31 - .L_30)
.L_30:
        /*000c*/ 	.word	0x00000000
        /*0010*/ 	.short	0x0003
        /*0012*/ 	.short	0x0018
        /*0014*/ 	.byte	0x00, 0xf5, 0x21, 0x00


	//----- nvinfo : EIATTR_KPARAM_INFO
	.align		4
.L_31:
        /*0018*/ 	.byte	0x04, 0x17
        /*001a*/ 	.short	(.L_33 - .L_32)
.L_32:
        /*001c*/ 	.word	0x00000000
        /*0020*/ 	.short	0x0002
        /*0022*/ 	.short	0x0010
        /*0024*/ 	.byte	0x00, 0xf5, 0x21, 0x00


	//----- nvinfo : EIATTR_KPARAM_INFO
	.align		4
.L_33:
        /*0028*/ 	.byte	0x04, 0x17
        /*002a*/ 	.short	(.L_35 - .L_34)
.L_34:
        /*002c*/ 	.word	0x00000000
        /*0030*/ 	.short	0x0001
        /*0032*/ 	.short	0x0008
        /*0034*/ 	.byte	0x00, 0xf5, 0x21, 0x00


	//----- nvinfo : EIATTR_KPARAM_INFO
	.align		4
.L_35:
        /*0038*/ 	.byte	0x04, 0x17
        /*003a*/ 	.short	(.L_37 - .L_36)
.L_36:
        /*003c*/ 	.word	0x00000000
        /*0040*/ 	.short	0x0000
        /*0042*/ 	.short	0x0000
        /*0044*/ 	.byte	0x00, 0xf0, 0x11, 0x00


	//----- nvinfo : EIATTR_SPARSE_MMA_MASK
	.align		4
.L_37:
        /*0048*/ 	.byte	0x03, 0x50
        /*004a*/ 	.short	0x0000


	//----- nvinfo : EIATTR_MAXREG_COUNT
	.align		4
        /*004c*/ 	.byte	0x03, 0x1b
        /*004e*/ 	.short	0x00ff


	//----- nvinfo : EIATTR_MERCURY_ISA_VERSION
	.align		4
        /*0050*/ 	.byte	0x03, 0x5f
        /*0052*/ 	.short	0x0101


	//----- nvinfo : EIATTR_VRC_CTA_INIT_COUNT
	.align		4
        /*0054*/ 	.byte	0x02, 0x4a
	.zero		1
	.zero		1


	//----- nvinfo : EIATTR_EXIT_INSTR_OFFSETS
	.align		4
        /*0058*/ 	.byte	0x04, 0x1c
        /*005a*/ 	.short	(.L_39 - .L_38)


	//   ....[0]....
.L_38:
        /*005c*/ 	.word	0x000000f0


	//   ....[1]....
        /*0060*/ 	.word	0x00000120


	//   ....[2]....
        /*0064*/ 	.word	0x00000b90


	//----- nvinfo : EIATTR_CRS_STACK_SIZE
	.align		4
.L_39:
        /*0068*/ 	.byte	0x04, 0x1e
        /*006a*/ 	.short	(.L_41 - .L_40)
.L_40:
        /*006c*/ 	.word	0x00000000


	//----- nvinfo : EIATTR_CBANK_PARAM_SIZE
	.align		4
.L_41:
        /*0070*/ 	.byte	0x03, 0x19
        /*0072*/ 	.short	0x0020


	//----- nvinfo : EIATTR_PARAM_CBANK
	.align		4
        /*0074*/ 	.byte	0x04, 0x0a
        /*0076*/ 	.short	(.L_43 - .L_42)
	.align		4
.L_42:
        /*0078*/ 	.word	index@(.nv.constant0._Z14GPUmatmul_initiPdS_S_)
        /*007c*/ 	.short	0x0380
        /*007e*/ 	.short	0x0020


	//----- nvinfo : EIATTR_SW_WAR
	.align		4
.L_43:
        /*0080*/ 	.byte	0x04, 0x36
        /*0082*/ 	.short	(.L_45 - .L_44)
.L_44:
        /*0084*/ 	.word	0x00000008
.L_45:


//--------------------- .nv.callgraph             --------------------------
	.section	.nv.callgraph,"",@"SHT_CUDA_CALLGRAPH"
	.align	4
	.sectionentsize	8
	.align		4
        /*0000*/ 	.word	0x00000000
	.align		4
        /*0004*/ 	.word	0xffffffff
	.align		4
        /*0008*/ 	.word	0x00000000
	.align		4
        /*000c*/ 	.word	0xfffffffe
	.align		4
        /*0010*/ 	.word	0x00000000
	.align		4
        /*0014*/ 	.word	0xfffffffd
	.align		4
        /*0018*/ 	.word	0x00000000
	.align		4
        /*001c*/ 	.word	0xfffffffc


//--------------------- .text._Z9GPUmatmuliPdS_S_ --------------------------
	.section	.text._Z9GPUmatmuliPdS_S_,"ax",@progbits
	.align	128
        .global         _Z9GPUmatmuliPdS_S_
        .type           _Z9GPUmatmuliPdS_S_,@function
        .size           _Z9GPUmatmuliPdS_S_,(.L_x_10 - _Z9GPUmatmuliPdS_S_)
        .other          _Z9GPUmatmuliPdS_S_,@"STO_CUDA_ENTRY STV_DEFAULT"
_Z9GPUmatmuliPdS_S_:
.text._Z9GPUmatmuliPdS_S_:
[----:B------:R-:W-:Y:S01]  /*0000*/  LDC R1, c[0x0][0x37c] ;  /* 0x0000df00ff017b82 */ /* 0x000fe20000000800 */
[----:B------:R-:W0:Y:S07]  /*0010*/  S2R R9, SR_TID.Y ;  /* 0x0000000000097919 */ /* 0x000e2e0000002200 */
[----:B------:R-:W0:Y:S01]  /*0020*/  S2UR UR6, SR_CTAID.Y ;  /* 0x00000000000679c3 */ /* 0x000e220000002600 */
[----:B------:R-:W1:Y:S01]  /*0030*/  LDCU UR8, c[0x0][0x380] ;  /* 0x00007000ff0877ac */ /* 0x000e620008000800 */
[----:B------:R-:W-:Y:S01]  /*0040*/  HFMA2 R10, -RZ, RZ, 0, 0 ;  /* 0x00000000ff0a7431 */ /* 0x000fe200000001ff */
[----:B------:R-:W2:Y:S01]  /*0050*/  S2R R11, SR_TID.X ;  /* 0x00000000000b7919 */ /* 0x000ea20000002100 */
[----:B------:R-:W3:Y:S04]  /*0060*/  LDCU.64 UR4, c[0x0][0x358] ;  /* 0x00006b00ff0477ac */ /* 0x000ee80008000a00 */
[----:B------:R-:W0:Y:S08]  /*0070*/  LDC R0, c[0x0][0x364] ;  /* 0x0000d900ff007b82 */ /* 0x000e300000000800 */
[----:B------:R-:W2:Y:S08]  /*0080*/  S2UR UR7, SR_CTAID.X ;  /* 0x00000000000779c3 */ /* 0x000eb00000002500 */
[----:B------:R-:W2:Y:S08]  /*0090*/  LDC R8, c[0x0][0x360] ;  /* 0x0000d800ff087b82 */ /* 0x000eb00000000800 */
[----:B------:R-:W4:Y:S01]  /*00a0*/  LDC.64 R2, c[0x0][0x388] ;  /* 0x0000e200ff027b82 */ /* 0x000f220000000a00 */
[----:B0-----:R-:W-:-:S07]  /*00b0*/  IMAD R0, R0, UR6, R9 ;  /* 0x0000000600007c24 */ /* 0x001fce000f8e0209 */
[----:B------:R-:W0:Y:S08]  /*00c0*/  LDC.64 R4, c[0x0][0x390] ;  /* 0x0000e400ff047b82 */ /* 0x000e300000000a00 */
[----:B------:R-:W5:Y:S01]  /*00d0*/  LDC.64 R6, c[0x0][0x398] ;  /* 0x0000e600ff067b82 */ /* 0x000f620000000a00 */
[----:B--2---:R-:W-:Y:S02]  /*00e0*/  IMAD R9, R8, UR7, R11 ;  /* 0x0000000708097c24 */ /* 0x004fe4000f8e020b */
[----:B------:R-:W-:Y:S01]  /*00f0*/  HFMA2 R8, -RZ, RZ, 0, 0 ;  /* 0x00000000ff087431 */ /* 0x000fe200000001ff */
[----:B------:R-:W-:Y:S01]  /*0100*/  MOV R11, 0x40140000 ;  /* 0x40140000000b7802 */ /* 0x000fe20000000f00 */
[C---:B-1----:R-:W-:Y:S01]  /*0110*/  IMAD R13, R0.reuse, UR8, R9 ;  /* 0x00000008000d7c24 */ /* 0x042fe2000f8e0209 */
[----:B------:R-:W-:-:S03]  /*0120*/  ISETP.NE.AND P0, PT, R0, R9, PT ;  /* 0x000000090000720c */ /* 0x000fc60003f05270 */
[----:B----4-:R-:W-:Y:S01]  /*0130*/  IMAD.WIDE R2, R13, 0x8, R2 ;  /* 0x000000080d027825 */ /* 0x010fe200078e0202 */
[----:B------:R-:W-:-:S04]  /*0140*/  FSEL R9, RZ, 1.875, P0 ;  /* 0x3ff00000ff097808 */ /* 0x000fc80000000000 */
[----:B---3--:R-:W-:Y:S01]  /*0150*/  STG.E.64 desc[UR4][R2.64], R10 ;  /* 0x0000000a02007986 */ /* 0x008fe2000c101b04 */
[----:B0-----:R-:W-:-:S05]  /*0160*/  IMAD.WIDE R4, R13, 0x8, R4 ;  /* 0x000000080d047825 */ /* 0x001fca00078e0204 */
[----:B------:R-:W-:Y:S01]  /*0170*/  STG.E.64 desc[UR4][R4.64], R8 ;  /* 0x0000000804007986 */ /* 0x000fe2000c101b04 */
[----:B-----5:R-:W-:-:S05]  /*0180*/  IMAD.WIDE R6, R13, 0x8, R6 ;  /* 0x000000080d067825 */ /* 0x020fca00078e0206 */
[----:B------:R-:W-:Y:S01]  /*0190*/  STG.E.64 desc[UR4][R6.64], RZ ;  /* 0x000000ff06007986 */ /* 0x000fe2000c101b04 */
[----:B------:R-:W-:Y:S05]  /*01a0*/  EXIT ;  /* 0x000000000000794d */ /* 0x000fea0003800000 */
.L_x_0:
[----:B------:R-:W-:-:S00]  /*01b0*/  BRA `(.L_x_0) ;  /* 0xfffffffc00fc7947 */ /* 0x000fc0000383ffff */
[----:B------:R-:W-:-:S00]  /*01c0*/  NOP ;  /* 0x0000000000007918 */ /* 0x000fc00000000000 */
        /* <DEDUP_REMOVED lines=11> */
.L_x_10:


//--------------------- .text._Z14GPUmatmul_initiPdS_S_ --------------------------
	.section	.text._Z14GPUmatmul_initiPdS_S_,"ax",@progbits
	.align	128
        .global         _Z14GPUmatmul_initiPdS_S_
        .type           _Z14GPUmatmul_initiPdS_S_,@function
        .size           _Z14GPUmatmul_initiPdS_S_,(.L_x_11 - _Z14GPUmatmul_initiPdS_S_)
        .other          _Z14GPUmatmul_initiPdS_S_,@"STO_CUDA_ENTRY STV_DEFAULT"
_Z14GPUmatmul_initiPdS_S_:
.text._Z14GPUmatmul_initiPdS_S_:
[----:B------:R-:W-:Y:S08]  /*0000*/  LDC R1, c[0x0][0x37c] ;  /* 0x0000df00ff017b82 */ /* 0x000ff00000000800 */
[----:B------:R-:W-:Y:S01]  /*0010*/  S2UR UR4, SR_CTAID.Y ;  /* 0x00000000000479c3 */ /* 0x000fe20000002600 */
[----:B------:R-:W0:Y:S01]  /*0020*/  LDCU UR10, c[0x0][0x360] ;  /* 0x00006c00ff0a77ac */ /* 0x000e220008000800 */
[----:B------:R-:W1:Y:S01]  /*0030*/  S2R R0, SR_TID.Y ;  /* 0x0000000000007919 */ /* 0x000e620000002200 */
[----:B------:R-:W2:Y:S01]  /*0040*/  LDCU UR7, c[0x0][0x364] ;  /* 0x00006c80ff0777ac */ /* 0x000ea20008000800 */
[----:B------:R-:W3:Y:S04]  /*0050*/  S2R R3, SR_TID.X ;  /* 0x0000000000037919 */ /* 0x000ee80000002100 */
[----:B------:R-:W4:Y:S01]  /*0060*/  S2UR UR6, SR_CTAID.X ;  /* 0x00000000000679c3 */ /* 0x000f220000002500 */
[----:B------:R-:W4:Y:S01]  /*0070*/  LDCU UR5, c[0x0][0x370] ;  /* 0x00006e00ff0577ac */ /* 0x000f220008000800 */
[----:B------:R-:W5:Y:S06]  /*0080*/  LDCU UR8, c[0x0][0x374] ;  /* 0x00006e80ff0877ac */ /* 0x000f6c0008000800 */
[----:B------:R-:W0:Y:S08]  /*0090*/  S2UR UR9, SR_CTAID.Z ;  /* 0x00000000000979c3 */ /* 0x000e300000002700 */
[----:B------:R-:W2:Y:S01]  /*00a0*/  LDC R4, c[0x0][0x380] ;  /* 0x0000e000ff047b82 */ /* 0x000ea20000000800 */
[----:B----4-:R-:W-:-:S02]  /*00b0*/  UIMAD UR4, UR4, UR5, UR6 ;  /* 0x00000005040472a4 */ /* 0x010fc4000f8e0206 */
[----:B-----5:R-:W-:-:S04]  /*00c0*/  UIMAD UR5, UR5, UR8, URZ ;  /* 0x00000008050572a4 */ /* 0x020fc8000f8e02ff */
[----:B0-----:R-:W-:-:S06]  /*00d0*/  UIMAD UR6, UR5, UR9, UR4 ;  /* 0x00000009050672a4 */ /* 0x001fcc000f8e0204 */
[----:B--2---:R-:W-:-:S13]  /*00e0*/  ISETP.LE.AND P0, PT, R4, UR6, PT ;  /* 0x0000000604007c0c */ /* 0x004fda000bf03270 */
[----:B-1-3--:R-:W-:Y:S05]  /*00f0*/  @P0 EXIT ;  /* 0x000000000000094d */ /* 0x00afea0003800000 */
[----:B------:R-:W0:Y:S01]  /*0100*/  S2R R5, SR_TID.Z ;  /* 0x0000000000057919 */ /* 0x000e220000002300 */
[----:B------:R-:W-:-:S13]  /*0110*/  ISETP.GE.AND P0, PT, R4, 0x1, PT ;  /* 0x000000010400780c */ /* 0x000fda0003f06270 */
[----:B------:R-:W-:Y:S05]  /*0120*/  @!P0 EXIT ;  /* 0x000000000000894d */ /* 0x000fea0003800000 */
[----:B------:R-:W1:Y:S01]  /*0130*/  LDCU UR8, c[0x0][0x378] ;  /* 0x00006f00ff0877ac */ /* 0x000e620008000800 */
[----:B------:R-:W-:Y:S01]  /*0140*/  IMAD R0, R0, UR10, R3 ;  /* 0x0000000a00007c24 */ /* 0x000fe2000f8e0203 */
[C---:B------:R-:W-:Y:S01]  /*0150*/  LOP3.LUT R2, R4.reuse, 0x7, RZ, 0xc0, !PT ;  /* 0x0000000704027812 */ /* 0x040fe200078ec0ff */
[----:B------:R-:W2:Y:S01]  /*0160*/  LDCU UR9, c[0x0][0x368] ;  /* 0x00006d00ff0977ac */ /* 0x000ea20008000800 */
[----:B------:R-:W-:Y:S02]  /*0170*/  LOP3.LUT R3, R4, 0x7ffffff8, RZ, 0xc0, !PT ;  /* 0x7ffffff804037812 */ /* 0x000fe400078ec0ff */
[----:B------:R-:W-:Y:S01]  /*0180*/  MOV R4, UR6 ;  /* 0x0000000600047c02 */ /* 0x000fe20008000f00 */
[----:B------:R-:W-:Y:S01]  /*0190*/  UIMAD UR4, UR10, UR7, URZ ;  /* 0x000000070a0472a4 */ /* 0x000fe2000f8e02ff */
[----:B------:R-:W3:Y:S05]  /*01a0*/  LDCU.64 UR12, c[0x0][0x358] ;  /* 0x00006b00ff0c77ac */ /* 0x000eea0008000a00 */
[----:B0-----:R-:W-:Y:S01]  /*01b0*/  IMAD R0, R5, UR4, R0 ;  /* 0x0000000405007c24 */ /* 0x001fe2000f8e0200 */
[----:B-1----:R-:W-:-:S02]  /*01c0*/  UIMAD UR5, UR5, UR8, URZ ;  /* 0x00000008050572a4 */ /* 0x002fc4000f8e02ff */
[----:B--2---:R-:W-:-:S12]  /*01d0*/  UIMAD UR7, UR4, UR9, URZ ;  /* 0x00000009040772a4 */ /* 0x004fd8000f8e02ff */
.L_x_8:
[----:B0-----:R-:W0:Y:S01]  /*01e0*/  LDCU UR4, c[0x0][0x380] ;  /* 0x00007000ff0477ac */ /* 0x001e220008000800 */
[----:B------:R-:W-:Y:S01]  /*01f0*/  BSSY.RECONVERGENT B0, `(.L_x_1) ;  /* 0x0000096000007945 */ /* 0x000fe20003800200 */
[----:B0-----:R-:W-:-:S04]  /*0200*/  MOV R5, UR4 ;  /* 0x0000000400057c02 */ /* 0x001fc80008000f00 */
[----:B------:R-:W-:-:S13]  /*0210*/  ISETP.GE.AND P0, PT, R0, R5, PT ;  /* 0x000000050000720c */ /* 0x000fda0003f06270 */
[----:B-1---5:R-:W-:Y:S05]  /*0220*/  @P0 BRA `(.L_x_2) ;  /* 0x0000000800480947 */ /* 0x022fea0003800000 */
[----:B------:R-:W-:Y:S02]  /*0230*/  IMAD R6, R4, R5, RZ ;  /* 0x0000000504067224 */ /* 0x000fe400078e02ff */
[----:B------:R-:W-:-:S07]  /*0240*/  IMAD.MOV.U32 R8, RZ, RZ, R0 ;  /* 0x000000ffff087224 */ /* 0x000fce00078e0000 */
.L_x_7:
[----:B01-3--:R-:W0:Y:S01]  /*0250*/  LDC.64 R10, c[0x0][0x398] ;  /* 0x0000e600ff0a7b82 */ /* 0x00be220000000a00 */
[----:B------:R-:W-:Y:S01]  /*0260*/  IADD3 R5, PT, PT, R6, R8, RZ ;  /* 0x0000000806057210 */ /* 0x000fe20007ffe0ff */
[----:B------:R-:W1:Y:S04]  /*0270*/  LDCU UR4, c[0x0][0x380] ;  /* 0x00007000ff0477ac */ /* 0x000e680008000800 */
[----:B0-----:R-:W-:-:S05]  /*0280*/  IMAD.WIDE R10, R5, 0x8, R10 ;  /* 0x00000008050a7825 */ /* 0x001fca00078e020a */
[----:B---3-5:R0:W5:Y:S01]  /*0290*/  LDG.E.64 R18, desc[UR12][R10.64] ;  /* 0x0000000c0a127981 */ /* 0x028162000c1e1b00 */
[----:B-1----:R-:W-:-:S05]  /*02a0*/  MOV R5, UR4 ;  /* 0x0000000400057c02 */ /* 0x002fca0008000f00 */
[----:B------:R-:W-:-:S05]  /*02b0*/  VIADD R7, R5, 0xffffffff ;  /* 0xffffffff05077836 */ /* 0x000fca0000000000 */
[----:B------:R-:W-:Y:S01]  /*02c0*/  ISETP.GE.U32.AND P0, PT, R7, 0x7, PT ;  /* 0x000000070700780c */ /* 0x000fe20003f06070 */
[----:B------:R-:W-:-:S12]  /*02d0*/  HFMA2 R7, -RZ, RZ, 0, 0 ;  /* 0x00000000ff077431 */ /* 0x000fd800000001ff */
[----:B0-----:R-:W-:Y:S05]  /*02e0*/  @!P0 BRA `(.L_x_3) ;  /* 0x0000000400088947 */ /* 0x001fea0003800000 */
[----:B------:R-:W-:Y:S01]  /*02f0*/  IADD3 R7, PT, PT, -R3, RZ, RZ ;  /* 0x000000ff03077210 */ /* 0x000fe20007ffe1ff */
[----:B------:R-:W-:Y:S01]  /*0300*/  IMAD.IADD R29, R8, 0x1, R5 ;  /* 0x00000001081d7824 */ /* 0x000fe200078e0205 */
[CC--:B------:R-:W-:Y:S01]  /*0310*/  LEA R22, R5.reuse, R8.reuse, 0x1 ;  /* 0x0000000805167211 */ /* 0x0c0fe200078e08ff */
[C-C-:B------:R-:W-:Y:S01]  /*0320*/  IMAD R23, R5.reuse, 0x3, R8.reuse ;  /* 0x0000000305177824 */ /* 0x140fe200078e0208 */
[CC--:B------:R-:W-:Y:S01]  /*0330*/  LEA R24, R5.reuse, R8.reuse, 0x2 ;  /* 0x0000000805187211 */ /* 0x0c0fe200078e10ff */
[C-C-:B------:R-:W-:Y:S01]  /*0340*/  IMAD R25, R5.reuse, 0x5, R8.reuse ;  /* 0x0000000505197824 */ /* 0x140fe200078e0208 */
[----:B------:R-:W-:Y:S01]  /*0350*/  MOV R28, R8 ;  /* 0x00000008001c7202 */ /* 0x000fe20000000f00 */
[C-C-:B------:R-:W-:Y:S02]  /*0360*/  IMAD R26, R5.reuse, 0x6, R8.reuse ;  /* 0x00000006051a7824 */ /* 0x140fe400078e0208 */
[----:B------:R-:W-:Y:S02]  /*0370*/  IMAD R27, R5, 0x7, R8 ;  /* 0x00000007051b7824 */ /* 0x000fe400078e0208 */
[----:B------:R-:W-:-:S07]  /*0380*/  IMAD.MOV.U32 R9, RZ, RZ, R6 ;  /* 0x000000ffff097224 */ /* 0x000fce00078e0006 */
.L_x_4:
[----:B0-----:R-:W0:Y:S08]  /*0390*/  LDC.64 R12, c[0x0][0x390] ;  /* 0x0000e400ff0c7b82 */ /* 0x001e300000000a00 */
[----:B------:R-:W1:Y:S01]  /*03a0*/  LDC.64 R14, c[0x0][0x388] ;  /* 0x0000e200ff0e7b82 */ /* 0x000e620000000a00 */
[----:B0-----:R-:W-:-:S06]  /*03b0*/  IMAD.WIDE.U32 R20, R28, 0x8, R12 ;  /* 0x000000081c147825 */ /* 0x001fcc00078e000c */
[----:B------:R-:W2:Y:S01]  /*03c0*/  LDG.E.64 R20, desc[UR12][R20.64] ;  /* 0x0000000c14147981 */ /* 0x000ea2000c1e1b00 */
[----:B-1----:R-:W-:-:S05]  /*03d0*/  IMAD.WIDE R14, R9, 0x8, R14 ;  /* 0x00000008090e7825 */ /* 0x002fca00078e020e */
[----:B------:R-:W2:Y:S02]  /*03e0*/  LDG.E.64 R16, desc[UR12][R14.64] ;  /* 0x0000000c0e107981 */ /* 0x000ea4000c1e1b00 */
[----:B--2--5:R-:W-:Y:S01]  /*03f0*/  DFMA R20, R16, R20, R18 ;  /* 0x000000141014722b */ /* 0x024fe20000000012 */
[----:B------:R-:W-:-:S06]  /*0400*/  IMAD.WIDE.U32 R18, R29, 0x8, R12 ;  /* 0x000000081d127825 */ /* 0x000fcc00078e000c */
[----:B------:R0:W-:Y:S04]  /*0410*/  STG.E.64 desc[UR12][R10.64], R20 ;  /* 0x000000140a007986 */ /* 0x0001e8000c101b0c */
[----:B------:R-:W2:Y:S04]  /*0420*/  LDG.E.64 R18, desc[UR12][R18.64] ;  /* 0x0000000c12127981 */ /* 0x000ea8000c1e1b00 */
[----:B------:R-:W2:Y:S02]  /*0430*/  LDG.E.64 R16, desc[UR12][R14.64+0x8] ;  /* 0x0000080c0e107981 */ /* 0x000ea4000c1e1b00 */
[----:B--2---:R-:W-:Y:S01]  /*0440*/  DFMA R18, R16, R18, R20 ;  /* 0x000000121012722b */ /* 0x004fe20000000014 */
[----:B------:R-:W-:-:S06]  /*0450*/  IMAD.WIDE.U32 R16, R22, 0x8, R12 ;  /* 0x0000000816107825 */ /* 0x000fcc00078e000c */
[----:B------:R1:W-:Y:S04]  /*0460*/  STG.E.64 desc[UR12][R10.64], R18 ;  /* 0x000000120a007986 */ /* 0x0003e8000c101b0c */
[----:B0-----:R-:W2:Y:S04]  /*0470*/  LDG.E.64 R20, desc[UR12][R16.64] ;  /* 0x0000000c10147981 */ /* 0x001ea8000c1e1b00 */
[----:B------:R-:W2:Y:S02]  /*0480*/  LDG.E.64 R16, desc[UR12][R14.64+0x10] ;  /* 0x0000100c0e107981 */ /* 0x000ea4000c1e1b00 */
[----:B--2---:R-:W-:Y:S01]  /*0490*/  DFMA R20, R16, R20, R18 ;  /* 0x000000141014722b */ /* 0x004fe20000000012 */
[----:B-1----:R-:W-:-:S06]  /*04a0*/  IMAD.WIDE.U32 R18, R23, 0x8, R12 ;  /* 0x0000000817127825 */ /* 0x002fcc00078e000c */
[----:B------:R0:W-:Y:S04]  /*04b0*/  STG.E.64 desc[UR12][R10.64], R20 ;  /* 0x000000140a007986 */ /* 0x0001e8000c101b0c */
[----:B------:R-:W2:Y:S04]  /*04c0*/  LDG.E.64 R18, desc[UR12][R18.64] ;  /* 0x0000000c12127981 */ /* 0x000ea8000c1e1b00 */
[----:B------:R-:W2:Y:S02]  /*04d0*/  LDG.E.64 R16, desc[UR12][R14.64+0x18] ;  /* 0x0000180c0e107981 */ /* 0x000ea4000c1e1b00 */
[----:B--2---:R-:W-:Y:S01]  /*04e0*/  DFMA R18, R16, R18, R20 ;  /* 0x000000121012722b */ /* 0x004fe20000000014 */
[----:B0-----:R-:W-:-:S06]  /*04f0*/  IMAD.WIDE.U32 R20, R24, 0x8, R12 ;  /* 0x0000000818147825 */ /* 0x001fcc00078e000c */
[----:B------:R0:W-:Y:S04]  /*0500*/  STG.E.64 desc[UR12][R10.64], R18 ;  /* 0x000000120a007986 */ /* 0x0001e8000c101b0c */
[----:B------:R-:W2:Y:S04]  /*0510*/  LDG.E.64 R20, desc[UR12][R20.64] ;  /* 0x0000000c14147981 */ /* 0x000ea8000c1e1b00 */
[----:B------:R-:W2:Y:S02]  /*0520*/  LDG.E.64 R16, desc[UR12][R14.64+0x20] ;  /* 0x0000200c0e107981 */ /* 0x000ea4000c1e1b00 */
[----:B--2---:R-:W-:Y:S01]  /*0530*/  DFMA R20, R16, R20, R18 ;  /* 0x000000141014722b */ /* 0x004fe20000000012 */
[----:B------:R-:W-:-:S06]  /*0540*/  IMAD.WIDE.U32 R16, R25, 0x8, R12 ;  /* 0x0000000819107825 */ /* 0x000fcc00078e000c */
[----:B------:R1:W-:Y:S04]  /*0550*/  STG.E.64 desc[UR12][R10.64], R20 ;  /* 0x000000140a007986 */ /* 0x0003e8000c101b0c */
[----:B------:R-:W2:Y:S04]  /*0560*/  LDG.E.64 R16, desc[UR12][R16.64] ;  /* 0x0000000c10107981 */ /* 0x000ea8000c1e1b00 */
[----:B0-----:R-:W2:Y:S02]  /*0570*/  LDG.E.64 R18, desc[UR12][R14.64+0x28] ;  /* 0x0000280c0e127981 */ /* 0x001ea4000c1e1b00 */
[----:B--2---:R-:W-:Y:S01]  /*0580*/  DFMA R16, R18, R16, R20 ;  /* 0x000000101210722b */ /* 0x004fe20000000014 */
[----:B------:R-:W-:-:S06]  /*0590*/  IMAD.WIDE.U32 R18, R26, 0x8, R12 ;  /* 0x000000081a127825 */ /* 0x000fcc00078e000c */
[----:B------:R0:W-:Y:S04]  /*05a0*/  STG.E.64 desc[UR12][R10.64], R16 ;  /* 0x000000100a007986 */ /* 0x0001e8000c101b0c */
[----:B------:R-:W2:Y:S04]  /*05b0*/  LDG.E.64 R18, desc[UR12][R18.64] ;  /* 0x0000000c12127981 */ /* 0x000ea8000c1e1b00 */
[----:B-1----:R-:W2:Y:S01]  /*05c0*/  LDG.E.64 R20, desc[UR12][R14.64+0x30] ;  /* 0x0000300c0e147981 */ /* 0x002ea2000c1e1b00 */
[----:B------:R-:W-:Y:S01]  /*05d0*/  IMAD.WIDE.U32 R12, R27, 0x8, R12 ;  /* 0x000000081b0c7825 */ /* 0x000fe200078e000c */
[----:B--2---:R-:W-:-:S07]  /*05e0*/  DFMA R20, R20, R18, R16 ;  /* 0x000000121414722b */ /* 0x004fce0000000010 */
[----:B------:R0:W-:Y:S04]  /*05f0*/  STG.E.64 desc[UR12][R10.64], R20 ;  /* 0x000000140a007986 */ /* 0x0001e8000c101b0c */
[----:B------:R-:W2:Y:S04]  /*0600*/  LDG.E.64 R18, desc[UR12][R14.64+0x38] ;  /* 0x0000380c0e127981 */ /* 0x000ea8000c1e1b00 */
[----:B------:R-:W2:Y:S01]  /*0610*/  LDG.E.64 R12, desc[UR12][R12.64] ;  /* 0x0000000c0c0c7981 */ /* 0x000ea2000c1e1b00 */
[----:B------:R-:W-:-:S04]  /*0620*/  IADD3 R7, PT, PT, R7, 0x8, RZ ;  /* 0x0000000807077810 */ /* 0x000fc80007ffe0ff */
[----:B------:R-:W-:Y:S01]  /*0630*/  ISETP.NE.AND P0, PT, R7, RZ, PT ;  /* 0x000000ff0700720c */ /* 0x000fe20003f05270 */
[----:B------:R-:W-:Y:S01]  /*0640*/  VIADD R9, R9, 0x8 ;  /* 0x0000000809097836 */ /* 0x000fe20000000000 */
[C---:B------:R-:W-:Y:S01]  /*0650*/  LEA R29, R5.reuse, R29, 0x3 ;  /* 0x0000001d051d7211 */ /* 0x040fe200078e18ff */
[C---:B------:R-:W-:Y:S01]  /*0660*/  IMAD R23, R5.reuse, 0x8, R23 ;  /* 0x0000000805177824 */ /* 0x040fe200078e0217 */
[C---:B------:R-:W-:Y:S01]  /*0670*/  LEA R22, R5.reuse, R22, 0x3 ;  /* 0x0000001605167211 */ /* 0x040fe200078e18ff */
[C---:B------:R-:W-:Y:S01]  /*0680*/  IMAD R26, R5.reuse, 0x8, R26 ;  /* 0x00000008051a7824 */ /* 0x040fe200078e021a */
[C---:B------:R-:W-:Y:S02]  /*0690*/  LEA R24, R5.reuse, R24, 0x3 ;  /* 0x0000001805187211 */ /* 0x040fe400078e18ff */
[C---:B------:R-:W-:Y:S02]  /*06a0*/  LEA R25, R5.reuse, R25, 0x3 ;  /* 0x0000001905197211 */ /* 0x040fe400078e18ff */
[----:B------:R-:W-:-:S02]  /*06b0*/  LEA R27, R5, R27, 0x3 ;  /* 0x0000001b051b7211 */ /* 0x000fc400078e18ff */
[----:B------:R-:W-:Y:S01]  /*06c0*/  LEA R28, R5, R28, 0x3 ;  /* 0x0000001c051c7211 */ /* 0x000fe200078e18ff */
[----:B--2---:R-:W-:-:S07]  /*06d0*/  DFMA R18, R18, R12, R20 ;  /* 0x0000000c1212722b */ /* 0x004fce0000000014 */
[----:B------:R0:W-:Y:S01]  /*06e0*/  STG.E.64 desc[UR12][R10.64], R18 ;  /* 0x000000120a007986 */ /* 0x0001e2000c101b0c */
[----:B------:R-:W-:Y:S05]  /*06f0*/  @P0 BRA `(.L_x_4) ;  /* 0xfffffffc00240947 */ /* 0x000fea000383ffff */
[----:B------:R-:W-:-:S07]  /*0700*/  MOV R7, R3 ;  /* 0x0000000300077202 */ /* 0x000fce0000000f00 */
.L_x_3:
[----:B------:R-:W-:-:S13]  /*0710*/  ISETP.NE.AND P0, PT, R2, RZ, PT ;  /* 0x000000ff0200720c */ /* 0x000fda0003f05270 */
[----:B------:R-:W-:Y:S05]  /*0720*/  @!P0 BRA `(.L_x_5) ;  /* 0x0000000000fc8947 */ /* 0x000fea0003800000 */
[----:B------:R-:W-:-:S05]  /*0730*/  VIADD R9, R2, 0xffffffff ;  /* 0xffffffff02097836 */ /* 0x000fca0000000000 */
[----:B------:R-:W-:-:S13]  /*0740*/  ISETP.GE.U32.AND P0, PT, R9, 0x3, PT ;  /* 0x000000030900780c */ /* 0x000fda0003f06070 */
[----:B------:R-:W-:Y:S05]  /*0750*/  @!P0 BRA `(.L_x_6) ;  /* 0x0000000000748947 */ /* 0x000fea0003800000 */
[----:B------:R-:W1:Y:S01]  /*0760*/  LDC.64 R14, c[0x0][0x390] ;  /* 0x0000e400ff0e7b82 */ /* 0x000e620000000a00 */
[----:B------:R-:W-:Y:S01]  /*0770*/  IADD3 R9, PT, PT, R6, R7, RZ ;  /* 0x0000000706097210 */ /* 0x000fe20007ffe0ff */
[----:B0-----:R-:W-:-:S06]  /*0780*/  IMAD R20, R7, R5, R8 ;  /* 0x0000000507147224 */ /* 0x001fcc00078e0208 */
[----:B------:R-:W0:Y:S01]  /*0790*/  LDC.64 R12, c[0x0][0x388] ;  /* 0x0000e200ff0c7b82 */ /* 0x000e220000000a00 */
[----:B-1----:R-:W-:-:S06]  /*07a0*/  IMAD.WIDE.U32 R22, R20, 0x8, R14 ;  /* 0x0000000814167825 */ /* 0x002fcc00078e000e */
[----:B------:R-:W2:Y:S01]  /*07b0*/  LDG.E.64 R22, desc[UR12][R22.64] ;  /* 0x0000000c16167981 */ /* 0x000ea2000c1e1b00 */
[----:B0-----:R-:W-:-:S05]  /*07c0*/  IMAD.WIDE R12, R9, 0x8, R12 ;  /* 0x00000008090c7825 */ /* 0x001fca00078e020c */
[----:B------:R-:W2:Y:S01]  /*07d0*/  LDG.E.64 R16, desc[UR12][R12.64] ;  /* 0x0000000c0c107981 */ /* 0x000ea2000c1e1b00 */
[----:B------:R-:W-:-:S05]  /*07e0*/  IADD3 R9, PT, PT, R20, R5, RZ ;  /* 0x0000000514097210 */ /* 0x000fca0007ffe0ff */
[----:B------:R-:W-:Y:S01]  /*07f0*/  IMAD.WIDE.U32 R24, R9, 0x8, R14 ;  /* 0x0000000809187825 */ /* 0x000fe200078e000e */
[----:B--2--5:R-:W-:-:S07]  /*0800*/  DFMA R16, R16, R22, R18 ;  /* 0x000000161010722b */ /* 0x024fce0000000012 */
[----:B------:R1:W-:Y:S04]  /*0810*/  STG.E.64 desc[UR12][R10.64], R16 ;  /* 0x000000100a007986 */ /* 0x0003e8000c101b0c */
[----:B------:R-:W2:Y:S04]  /*0820*/  LDG.E.64 R20, desc[UR12][R24.64] ;  /* 0x0000000c18147981 */ /* 0x000ea8000c1e1b00 */
[----:B------:R-:W2:Y:S01]  /*0830*/  LDG.E.64 R18, desc[UR12][R12.64+0x8] ;  /* 0x0000080c0c127981 */ /* 0x000ea2000c1e1b00 */
[----:B------:R-:W-:-:S05]  /*0840*/  IADD3 R9, PT, PT, R9, R5, RZ ;  /* 0x0000000509097210 */ /* 0x000fca0007ffe0ff */
[----:B------:R-:W-:Y:S01]  /*0850*/  IMAD.WIDE.U32 R26, R9, 0x8, R14 ;  /* 0x00000008091a7825 */ /* 0x000fe200078e000e */
[----:B--2---:R-:W-:-:S07]  /*0860*/  DFMA R20, R18, R20, R16 ;  /* 0x000000141214722b */ /* 0x004fce0000000010 */
[----:B------:R1:W-:Y:S04]  /*0870*/  STG.E.64 desc[UR12][R10.64], R20 ;  /* 0x000000140a007986 */ /* 0x0003e8000c101b0c */
[----:B------:R-:W2:Y:S04]  /*0880*/  LDG.E.64 R22, desc[UR12][R26.64] ;  /* 0x0000000c1a167981 */ /* 0x000ea8000c1e1b00 */
[----:B------:R-:W2:Y:S01]  /*0890*/  LDG.E.64 R18, desc[UR12][R12.64+0x10] ;  /* 0x0000100c0c127981 */ /* 0x000ea2000c1e1b00 */
[----:B------:R-:W-:-:S04]  /*08a0*/  IMAD.IADD R9, R9, 0x1, R5 ;  /* 0x0000000109097824 */ /* 0x000fc800078e0205 */
[----:B------:R-:W-:Y:S01]  /*08b0*/  IMAD.WIDE.U32 R14, R9, 0x8, R14 ;  /* 0x00000008090e7825 */ /* 0x000fe200078e000e */
[----:B--2---:R-:W-:-:S07]  /*08c0*/  DFMA R22, R18, R22, R20 ;  /* 0x000000161216722b */ /* 0x004fce0000000014 */
[----:B------:R1:W-:Y:S04]  /*08d0*/  STG.E.64 desc[UR12][R10.64], R22 ;  /* 0x000000160a007986 */ /* 0x0003e8000c101b0c */
[----:B------:R-:W2:Y:S04]  /*08e0*/  LDG.E.64 R18, desc[UR12][R12.64+0x18] ;  /* 0x0000180c0c127981 */ /* 0x000ea8000c1e1b00 */
[----:B------:R-:W2:Y:S01]  /*08f0*/  LDG.E.64 R14, desc[UR12][R14.64] ;  /* 0x0000000c0e0e7981 */ /* 0x000ea2000c1e1b00 */
[----:B------:R-:W-:Y:S01]  /*0900*/  IADD3 R7, PT, PT, R7, 0x4, RZ ;  /* 0x0000000407077810 */ /* 0x000fe20007ffe0ff */
[----:B--2---:R-:W-:-:S07]  /*0910*/  DFMA R18, R18, R14, R22 ;  /* 0x0000000e1212722b */ /* 0x004fce0000000016 */
[----:B------:R1:W-:Y:S04]  /*0920*/  STG.E.64 desc[UR12][R10.64], R18 ;  /* 0x000000120a007986 */ /* 0x0003e8000c101b0c */
.L_x_6:
[----:B------:R-:W-:-:S13]  /*0930*/  LOP3.LUT P0, R9, R5, 0x3, RZ, 0xc0, !PT ;  /* 0x0000000305097812 */ /* 0x000fda000780c0ff */
[----:B------:R-:W-:Y:S05]  /*0940*/  @!P0 BRA `(.L_x_5) ;  /* 0x0000000000748947 */ /* 0x000fea0003800000 */
[----:B------:R-:W-:-:S13]  /*0950*/  ISETP.NE.AND P0, PT, R9, 0x1, PT ;  /* 0x000000010900780c */ /* 0x000fda0003f05270 */
[----:B------:R-:W2:Y:S01]  /*0960*/  @P0 LDC.64 R14, c[0x0][0x390] ;  /* 0x0000e400ff0e0b82 */ /* 0x000ea20000000a00 */
[----:B------:R-:W-:Y:S01]  /*0970*/  @P0 IADD3 R9, PT, PT, R6, R7, RZ ;  /* 0x0000000706090210 */ /* 0x000fe20007ffe0ff */
[----:B01----:R-:W-:-:S06]  /*0980*/  @P0 IMAD R20, R7, R5, R8 ;  /* 0x0000000507140224 */ /* 0x003fcc00078e0208 */
[----:B------:R-:W0:Y:S01]  /*0990*/  @P0 LDC.64 R24, c[0x0][0x388] ;  /* 0x0000e200ff180b82 */ /* 0x000e220000000a00 */
[----:B--2---:R-:W-:-:S05]  /*09a0*/  @P0 IMAD.WIDE.U32 R26, R20, 0x8, R14 ;  /* 0x00000008141a0825 */ /* 0x004fca00078e000e */
[----:B------:R-:W2:Y:S01]  /*09b0*/  @P0 LDG.E.64 R12, desc[UR12][R26.64] ;  /* 0x0000000c1a0c0981 */ /* 0x000ea2000c1e1b00 */
[----:B0-----:R-:W-:-:S05]  /*09c0*/  @P0 IMAD.WIDE R24, R9, 0x8, R24 ;  /* 0x0000000809180825 */ /* 0x001fca00078e0218 */
[----:B------:R-:W2:Y:S01]  /*09d0*/  @P0 LDG.E.64 R16, desc[UR12][R24.64] ;  /* 0x0000000c18100981 */ /* 0x000ea2000c1e1b00 */
[----:B------:R-:W-:Y:S02]  /*09e0*/  @P0 IADD3 R9, PT, PT, R20, R5, RZ ;  /* 0x0000000514090210 */ /* 0x000fe40007ffe0ff */
[----:B------:R-:W-:-:S13]  /*09f0*/  LOP3.LUT P1, RZ, R5, 0x1, RZ, 0xc0, !PT ;  /* 0x0000000105ff7812 */ /* 0x000fda000782c0ff */
[----:B------:R-:W0:Y:S08]  /*0a00*/  @P1 LDC.64 R20, c[0x0][0x388] ;  /* 0x0000e200ff141b82 */ /* 0x000e300000000a00 */
[----:B------:R-:W1:Y:S01]  /*0a10*/  @P1 LDC.64 R22, c[0x0][0x390] ;  /* 0x0000e400ff161b82 */ /* 0x000e620000000a00 */
[----:B--2--5:R-:W-:Y:S01]  /*0a20*/  @P0 DFMA R12, R16, R12, R18 ;  /* 0x0000000c100c022b */ /* 0x024fe20000000012 */
[----:B------:R-:W-:-:S06]  /*0a30*/  @P0 IMAD.WIDE.U32 R16, R9, 0x8, R14 ;  /* 0x0000000809100825 */ /* 0x000fcc00078e000e */
[----:B------:R2:W-:Y:S04]  /*0a40*/  @P0 STG.E.64 desc[UR12][R10.64], R12 ;  /* 0x0000000c0a000986 */ /* 0x0005e8000c101b0c */
[----:B------:R-:W3:Y:S04]  /*0a50*/  @P0 LDG.E.64 R14, desc[UR12][R24.64+0x8] ;  /* 0x0000080c180e0981 */ /* 0x000ee8000c1e1b00 */
[----:B------:R-:W3:Y:S01]  /*0a60*/  @P0 LDG.E.64 R16, desc[UR12][R16.64] ;  /* 0x0000000c10100981 */ /* 0x000ee2000c1e1b00 */
[----:B------:R-:W-:-:S05]  /*0a70*/  @P0 VIADD R7, R7, 0x2 ;  /* 0x0000000207070836 */ /* 0x000fca0000000000 */
[----:B------:R-:W-:Y:S01]  /*0a80*/  @P1 IADD3 R9, PT, PT, R6, R7, RZ ;  /* 0x0000000706091210 */ /* 0x000fe20007ffe0ff */
[----:B------:R-:W-:-:S04]  /*0a90*/  @P1 IMAD R7, R7, R5, R8 ;  /* 0x0000000507071224 */ /* 0x000fc800078e0208 */
[----:B0-----:R-:W-:-:S04]  /*0aa0*/  @P1 IMAD.WIDE R20, R9, 0x8, R20 ;  /* 0x0000000809141825 */ /* 0x001fc800078e0214 */
[----:B-1----:R-:W-:Y:S01]  /*0ab0*/  @P1 IMAD.WIDE.U32 R22, R7, 0x8, R22 ;  /* 0x0000000807161825 */ /* 0x002fe200078e0016 */
[----:B---3--:R-:W-:-:S07]  /*0ac0*/  @P0 DFMA R18, R14, R16, R12 ;  /* 0x000000100e12022b */ /* 0x008fce000000000c */
[----:B------:R3:W-:Y:S04]  /*0ad0*/  @P0 STG.E.64 desc[UR12][R10.64], R18 ;  /* 0x000000120a000986 */ /* 0x0007e8000c101b0c */
[----:B------:R-:W2:Y:S04]  /*0ae0*/  @P1 LDG.E.64 R20, desc[UR12][R20.64] ;  /* 0x0000000c14141981 */ /* 0x000ea8000c1e1b00 */
[----:B------:R-:W2:Y:S02]  /*0af0*/  @P1 LDG.E.64 R22, desc[UR12][R22.64] ;  /* 0x0000000c16161981 */ /* 0x000ea4000c1e1b00 */
[----:B--2---:R-:W-:-:S07]  /*0b00*/  @P1 DFMA R12, R20, R22, R18 ;  /* 0x00000016140c122b */ /* 0x004fce0000000012 */
[----:B------:R3:W-:Y:S04]  /*0b10*/  @P1 STG.E.64 desc[UR12][R10.64], R12 ;  /* 0x0000000c0a001986 */ /* 0x0007e8000c101b0c */
.L_x_5:
[----:B------:R-:W-:-:S04]  /*0b20*/  IADD3 R8, PT, PT, R8, UR7, RZ ;  /* 0x0000000708087c10 */ /* 0x000fc8000fffe0ff */
[----:B------:R-:W-:-:S13]  /*0b30*/  ISETP.GE.AND P0, PT, R8, R5, PT ;  /* 0x000000050800720c */ /* 0x000fda0003f06270 */
[----:B------:R-:W-:Y:S05]  /*0b40*/  @!P0 BRA `(.L_x_7) ;  /* 0xfffffff400c08947 */ /* 0x000fea000383ffff */
.L_x_2:
[----:B---3--:R-:W-:Y:S05]  /*0b50*/  BSYNC.RECONVERGENT B0 ;  /* 0x0000000000007941 */ /* 0x008fea0003800200 */
.L_x_1:
[----:B------:R-:W-:-:S04]  /*0b60*/  IADD3 R4, PT, PT, R4, UR5, RZ ;  /* 0x0000000504047c10 */ /* 0x000fc8000fffe0ff */
[----:B------:R-:W-:-:S13]  /*0b70*/  ISETP.GE.AND P0, PT, R4, R5, PT ;  /* 0x000000050400720c */ /* 0x000fda0003f06270 */
[----:B------:R-:W-:Y:S05]  /*0b80*/  @!P0 BRA `(.L_x_8) ;  /* 0xfffffff400948947 */ /* 0x000fea000383ffff */
[----:B------:R-:W-:Y:S05]  /*0b90*/  EXIT ;  /* 0x000000000000794d */ /* 0x000fea0003800000 */
.L_x_9:
        /* <DEDUP_REMOVED lines=14> */
.L_x_11:


//--------------------- .nv.shared.reserved.0     --------------------------
	.section	.nv.shared.reserved.0,"aw",@nobits
	.weak		__nv_reservedSMEM_offset_0_alias
	.size		__nv_reservedSMEM_offset_0_alias, 0, 64
	.other		__nv_reservedSMEM_offset_0_alias,@"STO_CUDA_RESERVED_SHARED STV_DEFAULT"
__nv_reservedSMEM_offset_0_alias:
	.zero		0
	.zero		64


//--------------------- .nv.constant0._Z9GPUmatmuliPdS_S_ --------------------------
	.section	.nv.constant0._Z9GPUmatmuliPdS_S_,"a",@progbits
	.sectionflags	@""
	.align	4
.nv.constant0._Z9GPUmatmuliPdS_S_:
	.zero		928


//--------------------- .nv.constant0._Z14GPUmatmul_initiPdS_S_ --------------------------
	.section	.nv.constant0._Z14GPUmatmul_initiPdS_S_,"a",@progbits
	.sectionflags	@""
	.align	4
.nv.constant0._Z14GPUmatmul_initiPdS_S_:
	.zero		928


//--------------------- SYMBOLS --------------------------

	.type		.nv.reservedSmem.offset0,@object
	.size		.nv.reservedSmem.offset0,0x4
